//
// Generated by NVIDIA NVVM Compiler
//
// Compiler Build ID: CL-36424714
// Cuda compilation tools, release 13.0, V13.0.88
// Based on NVVM 20.0.0
//

.version 9.0
.target sm_100
.address_size 64

	// .globl	_Z10calc_accelv

.visible .entry _Z10calc_accelv()
{


	ret;

}


// ===== COMPILED SASS (sm_100) =====

	.target	sm_100

	.elftype	@"ET_EXEC"


//--------------------- .note.nv.tkinfo           --------------------------
	.section	.note.nv.tkinfo,"",@"SHT_NOTE"
	.sectionflags	@"SHF_NOTE_NV_TKINFO"
	.tkinfo
        /*0018*/ 	.word	0x00000002
        /*0030*/ 	.string	""
        /*0030*/ 	.string	"ptxas"
        /*0030*/ 	.string	"Cuda compilation tools, release 13.0, V13.0.88"
        /*0030*/ 	.string	"Build cuda_13.0.r13.0/compiler.36424714_0"
        /*0030*/ 	.string	"-arch sm_100 -m 64 "



//--------------------- .note.nv.cuinfo           --------------------------
	.section	.note.nv.cuinfo,"",@"SHT_NOTE"
	.sectionflags	@"SHF_NOTE_NV_CUINFO"
        /*0018*/ 	.short	0x0002
        /*001a*/ 	.short	0x0064
        /*001c*/ 	.short	0x0082
	.zero		2


//--------------------- .nv.info                  --------------------------
	.section	.nv.info,"",@"SHT_CUDA_INFO"
	.align	4


	//----- nvinfo : EIATTR_REGCOUNT
	.align		4
        /*0000*/ 	.byte	0x04, 0x2f
        /*0002*/ 	.short	(.L_1 - .L_0)
	.align		4
.L_0:
        /*0004*/ 	.word	index@(_Z10calc_accelv)
        /*0008*/ 	.word	0x00000004


	//----- nvinfo : EIATTR_FRAME_SIZE
	.align		4
.L_1:
        /*000c*/ 	.byte	0x04, 0x11
        /*000e*/ 	.short	(.L_3 - .L_2)
	.align		4
.L_2:
        /*0010*/ 	.word	index@(_Z10calc_accelv)
        /*0014*/ 	.word	0x00000000


	//----- nvinfo : EIATTR_MIN_STACK_SIZE
	.align		4
.L_3:
        /*0018*/ 	.byte	0x04, 0x12
        /*001a*/ 	.short	(.L_5 - .L_4)
	.align		4
.L_4:
        /*001c*/ 	.word	index@(_Z10calc_accelv)
        /*0020*/ 	.word	0x00000000
.L_5:


//--------------------- .nv.compat                --------------------------
	.section	.nv.compat,"",@"SHT_CUDA_COMPAT_INFO"
	.align	4
        /*0000*/ 	.byte	0x02, 0x09, 0x00, 0x00, 0x02, 0x02, 0x01, 0x00, 0x02, 0x05, 0x05, 0x00, 0x03, 0x07, 0x01, 0x01
        /*0010*/ 	.byte	0x02, 0x03, 0x00, 0x00, 0x02, 0x06, 0x01, 0x00, 0x04, 0x0b, 0x08, 0x00, 0x09, 0x00, 0x00, 0x00
        /*0020*/ 	.byte	0x00, 0x00, 0x00, 0x00


//--------------------- .nv.info._Z10calc_accelv  --------------------------
	.section	.nv.info._Z10calc_accelv,"",@"SHT_CUDA_INFO"
	.sectionflags	@""
	.align	4


	//----- nvinfo : EIATTR_CUDA_API_VERSION
	.align		4
        /*0000*/ 	.byte	0x04, 0x37
        /*0002*/ 	.short	(.L_7 - .L_6)
.L_6:
        /*0004*/ 	.word	0x00000082


	//----- nvinfo : EIATTR_SPARSE_MMA_MASK
	.align		4
.L_7:
        /*0008*/ 	.byte	0x03, 0x50
        /*000a*/ 	.short	0x0000


	//----- nvinfo : EIATTR_MAXREG_COUNT
	.align		4
        /*000c*/ 	.byte	0x03, 0x1b
        /*000e*/ 	.short	0x00ff


	//----- nvinfo : EIATTR_MERCURY_ISA_VERSION
	.align		4
        /*0010*/ 	.byte	0x03, 0x5f
        /*0012*/ 	.short	0x0101


	//----- nvinfo : EIATTR_VRC_CTA_INIT_COUNT
	.align		4
        /*0014*/ 	.byte	0x02, 0x4a
	.zero		1
	.zero		1


	//----- nvinfo : EIATTR_EXIT_INSTR_OFFSETS
	.align		4
        /*0018*/ 	.byte	0x04, 0x1c
        /*001a*/ 	.short	(.L_9 - .L_8)


	//   ....[0]....
.L_8:
        /*001c*/ 	.word	0x00000010


	//----- nvinfo : EIATTR_SW_WAR
	.align		4
.L_9:
        /*0020*/ 	.byte	0x04, 0x36
        /*0022*/ 	.short	(.L_11 - .L_10)
.L_10:
        /*0024*/ 	.word	0x00000008
.L_11:


//--------------------- .nv.callgraph             --------------------------
	.section	.nv.callgraph,"",@"SHT_CUDA_CALLGRAPH"
	.align	4
	.sectionentsize	8
	.align		4
        /*0000*/ 	.word	0x00000000
	.align		4
        /*0004*/ 	.word	0xffffffff
	.align		4
        /*0008*/ 	.word	0x00000000
	.align		4
        /*000c*/ 	.word	0xfffffffe
	.align		4
        /*0010*/ 	.word	0x00000000
	.align		4
        /*0014*/ 	.word	0xfffffffd
	.align		4
        /*0018*/ 	.word	0x00000000
	.align		4
        /*001c*/ 	.word	0xfffffffc


//--------------------- .text._Z10calc_accelv     --------------------------
	.section	.text._Z10calc_accelv,"ax",@progbits
	.align	128
        .global         _Z10calc_accelv
        .type           _Z10calc_accelv,@function
        .size           _Z10calc_accelv,(.L_x_1 - _Z10calc_accelv)
        .other          _Z10calc_accelv,@"STO_CUDA_ENTRY STV_DEFAULT"
_Z10calc_accelv:
.text._Z10calc_accelv:
[----:B------:R-:W-:Y:S01]  /*0000*/  LDC R1, c[0x0][0x37c] ;  /* 0x0000df00ff017b82 */ /* 0x000fe20000000800 */
[----:B------:R-:W-:Y:S05]  /*0010*/  EXIT ;  /* 0x000000000000794d */ /* 0x000fea0003800000 */
.L_x_0:
[----:B------:R-:W-:-:S00]  /*0020*/  BRA `(.L_x_0) ;  /* 0xfffffffc00fc7947 */ /* 0x000fc0000383ffff */
[----:B------:R-:W-:-:S00]  /*0030*/  NOP ;  /* 0x0000000000007918 */ /* 0x000fc00000000000 */
        /* <DEDUP_REMOVED lines=12> */
.L_x_1:


//--------------------- .nv.shared.reserved.0     --------------------------
	.section	.nv.shared.reserved.0,"aw",@nobits
	.weak		__nv_reservedSMEM_offset_0_alias
	.size		__nv_reservedSMEM_offset_0_alias, 0, 64
	.other		__nv_reservedSMEM_offset_0_alias,@"STO_CUDA_RESERVED_SHARED STV_DEFAULT"
__nv_reservedSMEM_offset_0_alias:
	.zero		0
	.zero		64


//--------------------- .nv.constant0._Z10calc_accelv --------------------------
	.section	.nv.constant0._Z10calc_accelv,"a",@progbits
	.sectionflags	@""
	.align	4
.nv.constant0._Z10calc_accelv:
	.zero		896


//--------------------- SYMBOLS --------------------------

	.type		.nv.reservedSmem.offset0,@object
	.size		.nv.reservedSmem.offset0,0x4
